//
// Generated by NVIDIA NVVM Compiler
//
// Compiler Build ID: CL-36424714
// Cuda compilation tools, release 13.0, V13.0.88
// Based on NVVM 20.0.0
//

.version 9.0
.target sm_100
.address_size 64

	// .globl	_Z11matrix_multPdS_S_PiS0_

.visible .entry _Z11matrix_multPdS_S_PiS0_(
	.param .u64 .ptr .align 1 _Z11matrix_multPdS_S_PiS0__param_0,
	.param .u64 .ptr .align 1 _Z11matrix_multPdS_S_PiS0__param_1,
	.param .u64 .ptr .align 1 _Z11matrix_multPdS_S_PiS0__param_2,
	.param .u64 .ptr .align 1 _Z11matrix_multPdS_S_PiS0__param_3,
	.param .u64 .ptr .align 1 _Z11matrix_multPdS_S_PiS0__param_4
)
{
	.reg .pred 	%p<12>;
	.reg .b32 	%r<34>;
	.reg .b64 	%rd<58>;
	.reg .b64 	%fd<31>;

	ld.param.u64 	%rd21, [_Z11matrix_multPdS_S_PiS0__param_0];
	ld.param.u64 	%rd22, [_Z11matrix_multPdS_S_PiS0__param_1];
	ld.param.u64 	%rd23, [_Z11matrix_multPdS_S_PiS0__param_3];
	ld.param.u64 	%rd24, [_Z11matrix_multPdS_S_PiS0__param_4];
	cvta.to.global.u64 	%rd1, %rd22;
	cvta.to.global.u64 	%rd2, %rd21;
	cvta.to.global.u64 	%rd25, %rd24;
	cvta.to.global.u64 	%rd26, %rd23;
	mov.u32 	%r1, %ctaid.x;
	ld.global.u32 	%r2, [%rd26];
	mov.u32 	%r3, %tid.x;
	mad.lo.s32 	%r15, %r2, %r1, %r3;
	cvt.u64.u32 	%rd27, %r15;
	ld.global.u32 	%r16, [%rd25];
	mul.lo.s32 	%r4, %r16, %r2;
	div.s32 	%r17, 500, %r4;
	cvt.s64.s32 	%rd3, %r17;
	mul.lo.s64 	%rd4, %rd3, %rd27;
	add.s64 	%rd28, %rd4, %rd3;
	setp.gt.s64 	%p1, %rd28, 500;
	setp.lt.s32 	%p2, %r17, 1;
	or.pred  	%p3, %p1, %p2;
	@%p3 bra 	$L__BB0_7;
	mov.b64 	%rd53, 0;
	cvt.u32.u64 	%r19, %rd27;
$L__BB0_2:
	cvt.u32.u64 	%r20, %rd53;
	cvt.u32.u64 	%r21, %rd3;
	mad.lo.s32 	%r22, %r21, %r19, %r20;
	mul.lo.s32 	%r5, %r22, 500;
	mov.b64 	%rd54, 0;
$L__BB0_3:
	cvt.u32.u64 	%r6, %rd54;
	mov.f64 	%fd29, 0d0000000000000000;
	mov.b32 	%r31, 0;
$L__BB0_4:
	add.s32 	%r24, %r31, %r5;
	mul.wide.s32 	%rd32, %r24, 8;
	add.s64 	%rd33, %rd2, %rd32;
	ld.global.f64 	%fd6, [%rd33];
	mad.lo.s32 	%r25, %r31, 500, %r6;
	mul.wide.u32 	%rd34, %r25, 8;
	add.s64 	%rd35, %rd1, %rd34;
	ld.global.f64 	%fd7, [%rd35];
	fma.rn.f64 	%fd8, %fd6, %fd7, %fd29;
	ld.global.f64 	%fd9, [%rd33+8];
	ld.global.f64 	%fd10, [%rd35+4000];
	fma.rn.f64 	%fd11, %fd9, %fd10, %fd8;
	ld.global.f64 	%fd12, [%rd33+16];
	ld.global.f64 	%fd13, [%rd35+8000];
	fma.rn.f64 	%fd14, %fd12, %fd13, %fd11;
	ld.global.f64 	%fd15, [%rd33+24];
	ld.global.f64 	%fd16, [%rd35+12000];
	fma.rn.f64 	%fd29, %fd15, %fd16, %fd14;
	add.s32 	%r31, %r31, 4;
	setp.ne.s32 	%p4, %r31, 500;
	@%p4 bra 	$L__BB0_4;
	ld.param.u64 	%rd51, [_Z11matrix_multPdS_S_PiS0__param_2];
	add.s64 	%rd36, %rd53, %rd4;
	mad.lo.s64 	%rd37, %rd36, 500, %rd54;
	cvta.to.global.u64 	%rd38, %rd51;
	shl.b64 	%rd39, %rd37, 3;
	add.s64 	%rd40, %rd38, %rd39;
	st.global.f64 	[%rd40], %fd29;
	add.s64 	%rd54, %rd54, 1;
	setp.ne.s64 	%p5, %rd54, 500;
	@%p5 bra 	$L__BB0_3;
	add.s64 	%rd53, %rd53, 1;
	setp.ne.s64 	%p6, %rd53, %rd3;
	@%p6 bra 	$L__BB0_2;
$L__BB0_7:
	mul.lo.s32 	%r26, %r1, %r3;
	setp.ne.s32 	%p7, %r26, 0;
	@%p7 bra 	$L__BB0_15;
	rem.s32 	%r9, 500, %r4;
	setp.eq.s32 	%p8, %r9, 0;
	@%p8 bra 	$L__BB0_15;
	add.s64 	%rd9, %rd2, 16;
	add.s64 	%rd10, %rd1, 8000;
	cvt.u64.u32 	%rd11, %r9;
	mov.b64 	%rd55, 0;
$L__BB0_10:
	sub.s64 	%rd43, 499, %rd55;
	mul.lo.s64 	%rd13, %rd43, 500;
	cvt.u32.u64 	%r27, %rd55;
	sub.s32 	%r28, 499, %r27;
	mul.lo.s32 	%r10, %r28, 500;
	mov.b64 	%rd56, 0;
$L__BB0_11:
	cvt.u32.u64 	%r30, %rd56;
	mul.wide.u32 	%rd44, %r30, 8;
	add.s64 	%rd57, %rd10, %rd44;
	mov.f64 	%fd30, 0d0000000000000000;
	mov.b32 	%r33, 0;
	mov.u32 	%r32, %r10;
$L__BB0_12:
	mul.wide.s32 	%rd45, %r32, 8;
	add.s64 	%rd46, %rd9, %rd45;
	ld.global.f64 	%fd18, [%rd46+-16];
	ld.global.f64 	%fd19, [%rd57+-8000];
	fma.rn.f64 	%fd20, %fd18, %fd19, %fd30;
	ld.global.f64 	%fd21, [%rd46+-8];
	ld.global.f64 	%fd22, [%rd57+-4000];
	fma.rn.f64 	%fd23, %fd21, %fd22, %fd20;
	ld.global.f64 	%fd24, [%rd46];
	ld.global.f64 	%fd25, [%rd57];
	fma.rn.f64 	%fd26, %fd24, %fd25, %fd23;
	ld.global.f64 	%fd27, [%rd46+8];
	ld.global.f64 	%fd28, [%rd57+4000];
	fma.rn.f64 	%fd30, %fd27, %fd28, %fd26;
	add.s32 	%r33, %r33, 4;
	add.s32 	%r32, %r32, 4;
	add.s64 	%rd57, %rd57, 16000;
	setp.ne.s32 	%p9, %r33, 500;
	@%p9 bra 	$L__BB0_12;
	ld.param.u64 	%rd52, [_Z11matrix_multPdS_S_PiS0__param_2];
	add.s64 	%rd47, %rd56, %rd13;
	cvta.to.global.u64 	%rd48, %rd52;
	shl.b64 	%rd49, %rd47, 3;
	add.s64 	%rd50, %rd48, %rd49;
	st.global.f64 	[%rd50], %fd30;
	add.s64 	%rd56, %rd56, 1;
	setp.ne.s64 	%p10, %rd56, 500;
	@%p10 bra 	$L__BB0_11;
	add.s64 	%rd55, %rd55, 1;
	setp.ne.s64 	%p11, %rd55, %rd11;
	@%p11 bra 	$L__BB0_10;
$L__BB0_15:
	ret;

}


// ===== COMPILED SASS (sm_100) =====

	.target	sm_100

	.elftype	@"ET_EXEC"


//--------------------- .note.nv.tkinfo           --------------------------
	.section	.note.nv.tkinfo,"",@"SHT_NOTE"
	.sectionflags	@"SHF_NOTE_NV_TKINFO"
	.tkinfo
        /*0018*/ 	.word	0x00000002
        /*0030*/ 	.string	""
        /*0030*/ 	.string	"ptxas"
        /*0030*/ 	.string	"Cuda compilation tools, release 13.0, V13.0.88"
        /*0030*/ 	.string	"Build cuda_13.0.r13.0/compiler.36424714_0"
        /*0030*/ 	.string	"-arch sm_100 -m 64 "



//--------------------- .note.nv.cuinfo           --------------------------
	.section	.note.nv.cuinfo,"",@"SHT_NOTE"
	.sectionflags	@"SHF_NOTE_NV_CUINFO"
        /*0018*/ 	.short	0x0002
        /*001a*/ 	.short	0x0064
        /*001c*/ 	.short	0x0082
	.zero		2


//--------------------- .nv.info                  --------------------------
	.section	.nv.info,"",@"SHT_CUDA_INFO"
	.align	4


	//----- nvinfo : EIATTR_REGCOUNT
	.align		4
        /*0000*/ 	.byte	0x04, 0x2f
        /*0002*/ 	.short	(.L_1 - .L_0)
	.align		4
.L_0:
        /*0004*/ 	.word	index@(_Z11matrix_multPdS_S_PiS0_)
        /*0008*/ 	.word	0x00000020


	//----- nvinfo : EIATTR_FRAME_SIZE
	.align		4
.L_1:
        /*000c*/ 	.byte	0x04, 0x11
        /*000e*/ 	.short	(.L_3 - .L_2)
	.align		4
.L_2:
        /*0010*/ 	.word	index@(_Z11matrix_multPdS_S_PiS0_)
        /*0014*/ 	.word	0x00000000


	//----- nvinfo : EIATTR_MIN_STACK_SIZE
	.align		4
.L_3:
        /*0018*/ 	.byte	0x04, 0x12
        /*001a*/ 	.short	(.L_5 - .L_4)
	.align		4
.L_4:
        /*001c*/ 	.word	index@(_Z11matrix_multPdS_S_PiS0_)
        /*0020*/ 	.word	0x00000000
.L_5:


//--------------------- .nv.compat                --------------------------
	.section	.nv.compat,"",@"SHT_CUDA_COMPAT_INFO"
	.align	4
        /*0000*/ 	.byte	0x02, 0x09, 0x00, 0x00, 0x02, 0x02, 0x01, 0x00, 0x02, 0x05, 0x05, 0x00, 0x03, 0x07, 0x01, 0x01
        /*0010*/ 	.byte	0x02, 0x03, 0x00, 0x00, 0x02, 0x06, 0x01, 0x00, 0x04, 0x0b, 0x08, 0x00, 0x01, 0x00, 0x00, 0x00
        /*0020*/ 	.byte	0x00, 0x00, 0x00, 0x00


//--------------------- .nv.info._Z11matrix_multPdS_S_PiS0_ --------------------------
	.section	.nv.info._Z11matrix_multPdS_S_PiS0_,"",@"SHT_CUDA_INFO"
	.sectionflags	@""
	.align	4


	//----- nvinfo : EIATTR_CUDA_API_VERSION
	.align		4
        /*0000*/ 	.byte	0x04, 0x37
        /*0002*/ 	.short	(.L_7 - .L_6)
.L_6:
        /*0004*/ 	.word	0x00000082


	//----- nvinfo : EIATTR_KPARAM_INFO
	.align		4
.L_7:
        /*0008*/ 	.byte	0x04, 0x17
        /*000a*/ 	.short	(.L_9 - .L_8)
.L_8:
        /*000c*/ 	.word	0x00000000
        /*0010*/ 	.short	0x0004
        /*0012*/ 	.short	0x0020
        /*0014*/ 	.byte	0x00, 0xf5, 0x21, 0x00


	//----- nvinfo : EIATTR_KPARAM_INFO
	.align		4
.L_9:
        /*0018*/ 	.byte	0x04, 0x17
        /*001a*/ 	.short	(.L_11 - .L_10)
.L_10:
        /*001c*/ 	.word	0x00000000
        /*0020*/ 	.short	0x0003
        /*0022*/ 	.short	0x0018
        /*0024*/ 	.byte	0x00, 0xf5, 0x21, 0x00


	//----- nvinfo : EIATTR_KPARAM_INFO
	.align		4
.L_11:
        /*0028*/ 	.byte	0x04, 0x17
        /*002a*/ 	.short	(.L_13 - .L_12)
.L_12:
        /*002c*/ 	.word	0x00000000
        /*0030*/ 	.short	0x0002
        /*0032*/ 	.short	0x0010
        /*0034*/ 	.byte	0x00, 0xf5, 0x21, 0x00


	//----- nvinfo : EIATTR_KPARAM_INFO
	.align		4
.L_13:
        /*0038*/ 	.byte	0x04, 0x17
        /*003a*/ 	.short	(.L_15 - .L_14)
.L_14:
        /*003c*/ 	.word	0x00000000
        /*0040*/ 	.short	0x0001
        /*0042*/ 	.short	0x0008
        /*0044*/ 	.byte	0x00, 0xf5, 0x21, 0x00


	//----- nvinfo : EIATTR_KPARAM_INFO
	.align		4
.L_15:
        /*0048*/ 	.byte	0x04, 0x17
        /*004a*/ 	.short	(.L_17 - .L_16)
.L_16:
        /*004c*/ 	.word	0x00000000
        /*0050*/ 	.short	0x0000
        /*0052*/ 	.short	0x0000
        /*0054*/ 	.byte	0x00, 0xf5, 0x21, 0x00


	//----- nvinfo : EIATTR_SPARSE_MMA_MASK
	.align		4
.L_17:
        /*0058*/ 	.byte	0x03, 0x50
        /*005a*/ 	.short	0x0000


	//----- nvinfo : EIATTR_MAXREG_COUNT
	.align		4
        /*005c*/ 	.byte	0x03, 0x1b
        /*005e*/ 	.short	0x00ff


	//----- nvinfo : EIATTR_MERCURY_ISA_VERSION
	.align		4
        /*0060*/ 	.byte	0x03, 0x5f
        /*0062*/ 	.short	0x0101


	//----- nvinfo : EIATTR_VRC_CTA_INIT_COUNT
	.align		4
        /*0064*/ 	.byte	0x02, 0x4a
	.zero		1
	.zero		1


	//----- nvinfo : EIATTR_EXIT_INSTR_OFFSETS
	.align		4
        /*0068*/ 	.byte	0x04, 0x1c
        /*006a*/ 	.short	(.L_19 - .L_18)


	//   ....[0]....
.L_18:
        /*006c*/ 	.word	0x000013e0


	//   ....[1]....
        /*0070*/ 	.word	0x00001530


	//   ....[2]....
        /*0074*/ 	.word	0x00002520


	//----- nvinfo : EIATTR_CRS_STACK_SIZE
	.align		4
.L_19:
        /*0078*/ 	.byte	0x04, 0x1e
        /*007a*/ 	.short	(.L_21 - .L_20)
.L_20:
        /*007c*/ 	.word	0x00000000


	//----- nvinfo : EIATTR_CBANK_PARAM_SIZE
	.align		4
.L_21:
        /*0080*/ 	.byte	0x03, 0x19
        /*0082*/ 	.short	0x0028


	//----- nvinfo : EIATTR_PARAM_CBANK
	.align		4
        /*0084*/ 	.byte	0x04, 0x0a
        /*0086*/ 	.short	(.L_23 - .L_22)
	.align		4
.L_22:
        /*0088*/ 	.word	index@(.nv.constant0._Z11matrix_multPdS_S_PiS0_)
        /*008c*/ 	.short	0x0380
        /*008e*/ 	.short	0x0028


	//----- nvinfo : EIATTR_SW_WAR
	.align		4
.L_23:
        /*0090*/ 	.byte	0x04, 0x36
        /*0092*/ 	.short	(.L_25 - .L_24)
.L_24:
        /*0094*/ 	.word	0x00000008
.L_25:


//--------------------- .nv.callgraph             --------------------------
	.section	.nv.callgraph,"",@"SHT_CUDA_CALLGRAPH"
	.align	4
	.sectionentsize	8
	.align		4
        /*0000*/ 	.word	0x00000000
	.align		4
        /*0004*/ 	.word	0xffffffff
	.align		4
        /*0008*/ 	.word	0x00000000
	.align		4
        /*000c*/ 	.word	0xfffffffe
	.align		4
        /*0010*/ 	.word	0x00000000
	.align		4
        /*0014*/ 	.word	0xfffffffd
	.align		4
        /*0018*/ 	.word	0x00000000
	.align		4
        /*001c*/ 	.word	0xfffffffc


//--------------------- .text._Z11matrix_multPdS_S_PiS0_ --------------------------
	.section	.text._Z11matrix_multPdS_S_PiS0_,"ax",@progbits
	.align	128
        .global         _Z11matrix_multPdS_S_PiS0_
        .type           _Z11matrix_multPdS_S_PiS0_,@function
        .size           _Z11matrix_multPdS_S_PiS0_,(.L_x_9 - _Z11matrix_multPdS_S_PiS0_)
        .other          _Z11matrix_multPdS_S_PiS0_,@"STO_CUDA_ENTRY STV_DEFAULT"
_Z11matrix_multPdS_S_PiS0_:
.text._Z11matrix_multPdS_S_PiS0_:
[----:B------:R-:W-:Y:S08]  /*0000*/  LDC R1, c[0x0][0x37c] ;  /* 0x0000df00ff017b82 */ /* 0x000ff00000000800 */
[----:B------:R-:W0:Y:S01]  /*0010*/  LDC.64 R2, c[0x0][0x398] ;  /* 0x0000e600ff027b82 */ /* 0x000e220000000a00 */
[----:B------:R-:W0:Y:S07]  /*0020*/  LDCU.64 UR12, c[0x0][0x358] ;  /* 0x00006b00ff0c77ac */ /* 0x000e2e0008000a00 */
[----:B------:R-:W1:Y:S01]  /*0030*/  LDC.64 R4, c[0x0][0x3a0] ;  /* 0x0000e800ff047b82 */ /* 0x000e620000000a00 */
[----:B0-----:R-:W2:Y:S04]  /*0040*/  LDG.E R9, desc[UR12][R2.64] ;  /* 0x0000000c02097981 */ /* 0x001ea8000c1e1900 */
[----:B-1----:R-:W2:Y:S03]  /*0050*/  LDG.E R0, desc[UR12][R4.64] ;  /* 0x0000000c04007981 */ /* 0x002ea6000c1e1900 */
[----:B------:R-:W0:Y:S01]  /*0060*/  S2UR UR6, SR_CTAID.X ;  /* 0x00000000000679c3 */ /* 0x000e220000002500 */
[----:B------:R-:W-:Y:S01]  /*0070*/  BSSY.RECONVERGENT B0, `(.L_x_0) ;  /* 0x0000134000007945 */ /* 0x000fe20003800200 */
[----:B--2---:R-:W-:-:S05]  /*0080*/  IMAD R0, R9, R0, RZ ;  /* 0x0000000009007224 */ /* 0x004fca00078e02ff */
[-C--:B------:R-:W-:Y:S02]  /*0090*/  IABS R11, R0.reuse ;  /* 0x00000000000b7213 */ /* 0x080fe40000000000 */
[----:B------:R-:W-:Y:S02]  /*00a0*/  IABS R2, R0 ;  /* 0x0000000000027213 */ /* 0x000fe40000000000 */
[----:B------:R-:W1:Y:S03]  /*00b0*/  I2F.RP R8, R11 ;  /* 0x0000000b00087306 */ /* 0x000e660000209400 */
[----:B------:R-:W-:Y:S02]  /*00c0*/  IMAD.MOV R4, RZ, RZ, -R2 ;  /* 0x000000ffff047224 */ /* 0x000fe400078e0a02 */
[----:B------:R-:W0:Y:S03]  /*00d0*/  S2R R2, SR_TID.X ;  /* 0x0000000000027919 */ /* 0x000e260000002100 */
[----:B-1----:R-:W1:Y:S02]  /*00e0*/  MUFU.RCP R8, R8 ;  /* 0x0000000800087308 */ /* 0x002e640000001000 */
[----:B-1----:R-:W-:-:S06]  /*00f0*/  IADD3 R6, PT, PT, R8, 0xffffffe, RZ ;  /* 0x0ffffffe08067810 */ /* 0x002fcc0007ffe0ff */
[----:B------:R1:W2:Y:S02]  /*0100*/  F2I.FTZ.U32.TRUNC.NTZ R7, R6 ;  /* 0x0000000600077305 */ /* 0x0002a4000021f000 */
[----:B-1----:R-:W-:Y:S02]  /*0110*/  HFMA2 R6, -RZ, RZ, 0, 0 ;  /* 0x00000000ff067431 */ /* 0x002fe400000001ff */
[----:B--2---:R-:W-:-:S04]  /*0120*/  IMAD.MOV R10, RZ, RZ, -R7 ;  /* 0x000000ffff0a7224 */ /* 0x004fc800078e0a07 */
[----:B------:R-:W-:-:S04]  /*0130*/  IMAD R3, R10, R11, RZ ;  /* 0x0000000b0a037224 */ /* 0x000fc800078e02ff */
[----:B------:R-:W-:-:S06]  /*0140*/  IMAD.HI.U32 R7, R7, R3, R6 ;  /* 0x0000000307077227 */ /* 0x000fcc00078e0006 */
[----:B------:R-:W-:-:S04]  /*0150*/  IMAD.HI.U32 R3, R7, 0x1f4, RZ ;  /* 0x000001f407037827 */ /* 0x000fc800078e00ff */
[----:B------:R-:W-:-:S05]  /*0160*/  IMAD R4, R3, R4, 0x1f4 ;  /* 0x000001f403047424 */ /* 0x000fca00078e0204 */
[----:B------:R-:W-:-:S13]  /*0170*/  ISETP.GT.U32.AND P2, PT, R11, R4, PT ;  /* 0x000000040b00720c */ /* 0x000fda0003f44070 */
[-C--:B------:R-:W-:Y:S01]  /*0180*/  @!P2 IADD3 R4, PT, PT, R4, -R11.reuse, RZ ;  /* 0x8000000b0404a210 */ /* 0x080fe20007ffe0ff */
[----:B------:R-:W-:Y:S01]  /*0190*/  @!P2 VIADD R3, R3, 0x1 ;  /* 0x000000010303a836 */ /* 0x000fe20000000000 */
[----:B------:R-:W-:Y:S02]  /*01a0*/  ISETP.NE.AND P2, PT, R0, RZ, PT ;  /* 0x000000ff0000720c */ /* 0x000fe40003f45270 */
[----:B------:R-:W-:Y:S02]  /*01b0*/  ISETP.GE.U32.AND P0, PT, R4, R11, PT ;  /* 0x0000000b0400720c */ /* 0x000fe40003f06070 */
[----:B------:R-:W-:-:S04]  /*01c0*/  LOP3.LUT R4, R0, 0x1f4, RZ, 0x3c, !PT ;  /* 0x000001f400047812 */ /* 0x000fc800078e3cff */
[----:B------:R-:W-:Y:S01]  /*01d0*/  ISETP.GE.AND P1, PT, R4, RZ, PT ;  /* 0x000000ff0400720c */ /* 0x000fe20003f26270 */
[----:B0-----:R-:W-:-:S06]  /*01e0*/  IMAD R4, R9, UR6, R2 ;  /* 0x0000000609047c24 */ /* 0x001fcc000f8e0202 */
[----:B------:R-:W-:-:S06]  /*01f0*/  @P0 IADD3 R3, PT, PT, R3, 0x1, RZ ;  /* 0x0000000103030810 */ /* 0x000fcc0007ffe0ff */
[----:B------:R-:W-:Y:S01]  /*0200*/  @!P1 IMAD.MOV R3, RZ, RZ, -R3 ;  /* 0x000000ffff039224 */ /* 0x000fe200078e0a03 */
[----:B------:R-:W-:-:S04]  /*0210*/  @!P2 LOP3.LUT R3, RZ, R0, RZ, 0x33, !PT ;  /* 0x00000000ff03a212 */ /* 0x000fc800078e33ff */
[----:B------:R-:W-:Y:S01]  /*0220*/  SHF.R.S32.HI R5, RZ, 0x1f, R3 ;  /* 0x0000001fff057819 */ /* 0x000fe20000011403 */
[C---:B------:R-:W-:Y:S01]  /*0230*/  IMAD.WIDE.U32 R8, R3.reuse, R4, RZ ;  /* 0x0000000403087225 */ /* 0x040fe200078e00ff */
[----:B------:R-:W-:-:S03]  /*0240*/  ISETP.GE.AND P0, PT, R3, 0x1, PT ;  /* 0x000000010300780c */ /* 0x000fc60003f06270 */
[----:B------:R-:W-:Y:S01]  /*0250*/  IMAD R7, R5, R4, RZ ;  /* 0x0000000405077224 */ /* 0x000fe200078e02ff */
[----:B------:R-:W-:-:S04]  /*0260*/  IADD3 R10, P2, PT, R3, R8, RZ ;  /* 0x00000008030a7210 */ /* 0x000fc80007f5e0ff */
[----:B------:R-:W-:Y:S02]  /*0270*/  IADD3 R6, PT, PT, R9, R7, RZ ;  /* 0x0000000709067210 */ /* 0x000fe40007ffe0ff */
[----:B------:R-:W-:-:S03]  /*0280*/  ISETP.GT.U32.AND P1, PT, R10, 0x1f4, PT ;  /* 0x000001f40a00780c */ /* 0x000fc60003f24070 */
[----:B------:R-:W-:-:S05]  /*0290*/  IMAD.X R7, R5, 0x1, R6, P2 ;  /* 0x0000000105077824 */ /* 0x000fca00010e0606 */
[----:B------:R-:W-:-:S13]  /*02a0*/  ISETP.GT.OR.EX P0, PT, R7, RZ, !P0, P1 ;  /* 0x000000ff0700720c */ /* 0x000fda0004704710 */
[----:B------:R-:W-:Y:S05]  /*02b0*/  @P0 BRA `(.L_x_1) ;  /* 0x00000010003c0947 */ /* 0x000fea0003800000 */
[----:B------:R-:W-:Y:S01]  /*02c0*/  UMOV UR4, URZ ;  /* 0x000000ff00047c82 */ /* 0x000fe20008000000 */
[----:B------:R-:W-:-:S05]  /*02d0*/  UMOV UR5, URZ ;  /* 0x000000ff00057c82 */ /* 0x000fca0008000000 */
.L_x_4:
[----:B------:R-:W-:Y:S01]  /*02e0*/  IMAD R25, R4, R3, UR4 ;  /* 0x0000000404197e24 */ /* 0x000fe2000f8e0203 */
[----:B------:R-:W-:Y:S01]  /*02f0*/  MOV R7, RZ ;  /* 0x000000ff00077202 */ /* 0x000fe20000000f00 */
[----:B------:R-:W-:Y:S02]  /*0300*/  IMAD.MOV.U32 R24, RZ, RZ, RZ ;  /* 0x000000ffff187224 */ /* 0x000fe400078e00ff */
[----:B------:R-:W-:-:S07]  /*0310*/  IMAD R25, R25, 0x1f4, RZ ;  /* 0x000001f419197824 */ /* 0x000fce00078e02ff */
.L_x_3:
[----:B------:R-:W0:Y:S08]  /*0320*/  LDC.64 R10, c[0x0][0x380] ;  /* 0x0000e000ff0a7b82 */ /* 0x000e300000000a00 */
[----:B------:R-:W1:Y:S01]  /*0330*/  LDC.64 R12, c[0x0][0x388] ;  /* 0x0000e200ff0c7b82 */ /* 0x000e620000000a00 */
[----:B0-----:R-:W-:-:S05]  /*0340*/  IMAD.WIDE R28, R25, 0x8, R10 ;  /* 0x00000008191c7825 */ /* 0x001fca00078e020a */
[----:B------:R-:W2:Y:S01]  /*0350*/  LDG.E.64 R18, desc[UR12][R28.64] ;  /* 0x0000000c1c127981 */ /* 0x000ea2000c1e1b00 */
[----:B-1----:R-:W-:-:S03]  /*0360*/  IMAD.WIDE.U32 R22, R7, 0x8, R12 ;  /* 0x0000000807167825 */ /* 0x002fc600078e000c */
[----:B------:R-:W3:Y:S04]  /*0370*/  LDG.E.64 R14, desc[UR12][R28.64+0x8] ;  /* 0x0000080c1c0e7981 */ /* 0x000ee8000c1e1b00 */
[----:B------:R-:W2:Y:S04]  /*0380*/  LDG.E.64 R16, desc[UR12][R22.64] ;  /* 0x0000000c16107981 */ /* 0x000ea8000c1e1b00 */
[----:B------:R-:W3:Y:S04]  /*0390*/  LDG.E.64 R20, desc[UR12][R22.64+0xfa0] ;  /* 0x000fa00c16147981 */ /* 0x000ee8000c1e1b00 */
[----:B------:R-:W4:Y:S01]  /*03a0*/  LDG.E.64 R26, desc[UR12][R22.64+0x2ee0] ;  /* 0x002ee00c161a7981 */ /* 0x000f22000c1e1b00 */
[----:B--2---:R-:W-:-:S03]  /*03b0*/  DFMA R16, R18, R16, RZ ;  /* 0x000000101210722b */ /* 0x004fc600000000ff */
[----:B------:R-:W2:Y:S05]  /*03c0*/  LDG.E.64 R18, desc[UR12][R28.64+0x10] ;  /* 0x0000100c1c127981 */ /* 0x000eaa000c1e1b00 */
[----:B---3--:R-:W-:Y:S02]  /*03d0*/  DFMA R20, R14, R20, R16 ;  /* 0x000000140e14722b */ /* 0x008fe40000000010 */
[----:B------:R-:W2:Y:S04]  /*03e0*/  LDG.E.64 R16, desc[UR12][R22.64+0x1f40] ;  /* 0x001f400c16107981 */ /* 0x000ea8000c1e1b00 */
[----:B------:R0:W4:Y:S02]  /*03f0*/  LDG.E.64 R14, desc[UR12][R28.64+0x18] ;  /* 0x0000180c1c0e7981 */ /* 0x000124000c1e1b00 */
[----:B--2---:R-:W-:Y:S01]  /*0400*/  DFMA R16, R18, R16, R20 ;  /* 0x000000101210722b */ /* 0x004fe20000000014 */
[----:B------:R-:W-:Y:S01]  /*0410*/  IADD3 R19, PT, PT, R25, 0x4, RZ ;  /* 0x0000000419137810 */ /* 0x000fe20007ffe0ff */
[----:B------:R-:W-:-:S04]  /*0420*/  VIADD R21, R7, 0x7d0 ;  /* 0x000007d007157836 */ /* 0x000fc80000000000 */
[----:B0-----:R-:W-:-:S04]  /*0430*/  IMAD.WIDE R28, R19, 0x8, R10 ;  /* 0x00000008131c7825 */ /* 0x001fc800078e020a */
[----:B------:R-:W-:Y:S01]  /*0440*/  IMAD.WIDE.U32 R22, R21, 0x8, R12 ;  /* 0x0000000815167825 */ /* 0x000fe200078e000c */
[----:B----4-:R-:W-:Y:S01]  /*0450*/  DFMA R26, R14, R26, R16 ;  /* 0x0000001a0e1a722b */ /* 0x010fe20000000010 */
[----:B------:R-:W2:Y:S04]  /*0460*/  LDG.E.64 R18, desc[UR12][R28.64] ;  /* 0x0000000c1c127981 */ /* 0x000ea8000c1e1b00 */
[----:B------:R-:W2:Y:S04]  /*0470*/  LDG.E.64 R16, desc[UR12][R22.64] ;  /* 0x0000000c16107981 */ /* 0x000ea8000c1e1b00 */
[----:B------:R-:W3:Y:S04]  /*0480*/  LDG.E.64 R14, desc[UR12][R28.64+0x8] ;  /* 0x0000080c1c0e7981 */ /* 0x000ee8000c1e1b00 */
[----:B------:R-:W3:Y:S01]  /*0490*/  LDG.E.64 R20, desc[UR12][R22.64+0xfa0] ;  /* 0x000fa00c16147981 */ /* 0x000ee2000c1e1b00 */
[----:B--2---:R-:W-:-:S03]  /*04a0*/  DFMA R16, R18, R16, R26 ;  /* 0x000000101210722b */ /* 0x004fc6000000001a */
[----:B------:R-:W2:Y:S04]  /*04b0*/  LDG.E.64 R18, desc[UR12][R28.64+0x10] ;  /* 0x0000100c1c127981 */ /* 0x000ea8000c1e1b00 */
[----:B------:R-:W4:Y:S01]  /*04c0*/  LDG.E.64 R26, desc[UR12][R22.64+0x2ee0] ;  /* 0x002ee00c161a7981 */ /* 0x000f22000c1e1b00 */
[----:B---3--:R-:W-:-:S03]  /*04d0*/  DFMA R20, R14, R20, R16 ;  /* 0x000000140e14722b */ /* 0x008fc60000000010 */
[----:B------:R-:W2:Y:S04]  /*04e0*/  LDG.E.64 R16, desc[UR12][R22.64+0x1f40] ;  /* 0x001f400c16107981 */ /* 0x000ea8000c1e1b00 */
[----:B------:R0:W4:Y:S01]  /*04f0*/  LDG.E.64 R14, desc[UR12][R28.64+0x18] ;  /* 0x0000180c1c0e7981 */ /* 0x000122000c1e1b00 */
        /* <DEDUP_REMOVED lines=37> */
[----:B------:R-:W2:Y:S04]  /*0750*/  LDG.E.64 R22, desc[UR12][R28.64] ;  /* 0x0000000c1c167981 */ /* 0x000ea8000c1e1b00 */
[----:B------:R-:W2:Y:S01]  /*0760*/  LDG.E.64 R18, desc[UR12][R20.64] ;  /* 0x0000000c14127981 */ /* 0x000ea2000c1e1b00 */
[----:B----4-:R-:W-:-:S03]  /*0770*/  DFMA R26, R14, R26, R16 ;  /* 0x0000001a0e1a722b */ /* 0x010fc60000000010 */
[----:B------:R-:W3:Y:S04]  /*0780*/  LDG.E.64 R14, desc[UR12][R28.64+0x8] ;  /* 0x0000080c1c0e7981 */ /* 0x000ee8000c1e1b00 */
[----:B------:R-:W3:Y:S01]  /*0790*/  LDG.E.64 R16, desc[UR12][R20.64+0xfa0] ;  /* 0x000fa00c14107981 */ /* 0x000ee2000c1e1b00 */
[----:B--2---:R-:W-:-:S03]  /*07a0*/  DFMA R18, R22, R18, R26 ;  /* 0x000000121612722b */ /* 0x004fc6000000001a */
[----:B------:R-:W2:Y:S04]  /*07b0*/  LDG.E.64 R22, desc[UR12][R28.64+0x18] ;  /* 0x0000180c1c167981 */ /* 0x000ea8000c1e1b00 */
[----:B------:R-:W2:Y:S01]  /*07c0*/  LDG.E.64 R26, desc[UR12][R20.64+0x2ee0] ;  /* 0x002ee00c141a7981 */ /* 0x000ea2000c1e1b00 */
[----:B---3--:R-:W-:-:S03]  /*07d0*/  DFMA R18, R14, R16, R18 ;  /* 0x000000100e12722b */ /* 0x008fc60000000012 */
[----:B------:R-:W3:Y:S04]  /*07e0*/  LDG.E.64 R16, desc[UR12][R28.64+0x10] ;  /* 0x0000100c1c107981 */ /* 0x000ee8000c1e1b00 */
[----:B------:R-:W3:Y:S02]  /*07f0*/  LDG.E.64 R14, desc[UR12][R20.64+0x1f40] ;  /* 0x001f400c140e7981 */ /* 0x000ee4000c1e1b00 */
[----:B---3--:R-:W-:-:S08]  /*0800*/  DFMA R18, R16, R14, R18 ;  /* 0x0000000e1012722b */ /* 0x008fd00000000012 */
[----:B--2---:R-:W-:Y:S01]  /*0810*/  DFMA R18, R22, R26, R18 ;  /* 0x0000001a1612722b */ /* 0x004fe20000000012 */
[----:B------:R-:W-:-:S10]  /*0820*/  MOV R26, 0x14 ;  /* 0x00000014001a7802 */ /* 0x000fd40000000f00 */
.L_x_2:
[----:B------:R-:W-:Y:S02]  /*0830*/  IMAD.IADD R21, R25, 0x1, R26 ;  /* 0x0000000119157824 */ /* 0x000fe400078e021a */
[----:B------:R-:W-:Y:S02]  /*0840*/  IMAD R27, R26, 0x1f4, R7 ;  /* 0x000001f41a1b7824 */ /* 0x000fe400078e0207 */
[----:B------:R-:W-:-:S04]  /*0850*/  IMAD.WIDE R20, R21, 0x8, R10 ;  /* 0x0000000815147825 */ /* 0x000fc800078e020a */
[----:B------:R-:W-:Y:S01]  /*0860*/  IMAD.WIDE.U32 R22, R27, 0x8, R12 ;  /* 0x000000081b167825 */ /* 0x000fe200078e000c */
[----:B------:R-:W2:Y:S04]  /*0870*/  LDG.E.64 R14, desc[UR12][R20.64] ;  /* 0x0000000c140e7981 */ /* 0x000ea8000c1e1b00 */
[----:B------:R-:W2:Y:S02]  /*0880*/  LDG.E.64 R16, desc[UR12][R22.64] ;  /* 0x0000000c16107981 */ /* 0x000ea4000c1e1b00 */
[----:B--2---:R-:W-:Y:S02]  /*0890*/  DFMA R16, R14, R16, R18 ;  /* 0x000000100e10722b */ /* 0x004fe40000000012 */
[----:B------:R-:W2:Y:S04]  /*08a0*/  LDG.E.64 R14, desc[UR12][R20.64+0x8] ;  /* 0x0000080c140e7981 */ /* 0x000ea8000c1e1b00 */
[----:B------:R-:W2:Y:S02]  /*08b0*/  LDG.E.64 R18, desc[UR12][R22.64+0xfa0] ;  /* 0x000fa00c16127981 */ /* 0x000ea4000c1e1b00 */
[----:B--2---:R-:W-:-:S02]  /*08c0*/  DFMA R18, R14, R18, R16 ;  /* 0x000000120e12722b */ /* 0x004fc40000000010 */
[----:B------:R-:W2:Y:S04]  /*08d0*/  LDG.E.64 R16, desc[UR12][R20.64+0x10] ;  /* 0x0000100c14107981 */ /* 0x000ea8000c1e1b00 */
[----:B------:R-:W2:Y:S01]  /*08e0*/  LDG.E.64 R14, desc[UR12][R22.64+0x1f40] ;  /* 0x001f400c160e7981 */ /* 0x000ea2000c1e1b00 */
[----:B------:R-:W-:Y:S02]  /*08f0*/  IADD3 R29, PT, PT, R25, 0x4, R26 ;  /* 0x00000004191d7810 */ /* 0x000fe40007ffe01a */
[----:B------:R-:W-:Y:S01]  /*0900*/  IADD3 R28, PT, PT, R27, 0x7d0, RZ ;  /* 0x000007d01b1c7810 */ /* 0x000fe20007ffe0ff */
[----:B--2---:R-:W-:Y:S01]  /*0910*/  DFMA R18, R16, R14, R18 ;  /* 0x0000000e1012722b */ /* 0x004fe20000000012 */
[----:B------:R0:W2:Y:S04]  /*0920*/  LDG.E.64 R14, desc[UR12][R20.64+0x18] ;  /* 0x0000180c140e7981 */ /* 0x0000a8000c1e1b00 */
[----:B------:R-:W2:Y:S01]  /*0930*/  LDG.E.64 R16, desc[UR12][R22.64+0x2ee0] ;  /* 0x002ee00c16107981 */ /* 0x000ea2000c1e1b00 */
[----:B0-----:R-:W-:-:S04]  /*0940*/  IMAD.WIDE R20, R29, 0x8, R10 ;  /* 0x000000081d147825 */ /* 0x001fc800078e020a */
[----:B------:R-:W-:Y:S01]  /*0950*/  IMAD.WIDE.U32 R28, R28, 0x8, R12 ;  /* 0x000000081c1c7825 */ /* 0x000fe200078e000c */
[----:B--2---:R-:W-:Y:S01]  /*0960*/  DFMA R18, R14, R16, R18 ;  /* 0x000000100e12722b */ /* 0x004fe20000000012 */
[----:B------:R-:W2:Y:S04]  /*0970*/  LDG.E.64 R14, desc[UR12][R20.64] ;  /* 0x0000000c140e7981 */ /* 0x000ea8000c1e1b00 */
[----:B------:R-:W2:Y:S03]  /*0980*/  LDG.E.64 R16, desc[UR12][R28.64] ;  /* 0x0000000c1c107981 */ /* 0x000ea6000c1e1b00 */
[----:B--2---:R-:W-:Y:S01]  /*0990*/  DFMA R16, R14, R16, R18 ;  /* 0x000000100e10722b */ /* 0x004fe20000000012 */
[----:B------:R-:W2:Y:S04]  /*09a0*/  LDG.E.64 R14, desc[UR12][R20.64+0x8] ;  /* 0x0000080c140e7981 */ /* 0x000ea8000c1e1b00 */
[----:B------:R-:W2:Y:S03]  /*09b0*/  LDG.E.64 R18, desc[UR12][R28.64+0xfa0] ;  /* 0x000fa00c1c127981 */ /* 0x000ea6000c1e1b00 */
[----:B--2---:R-:W-:-:S02]  /*09c0*/  DFMA R18, R14, R18, R16 ;  /* 0x000000120e12722b */ /* 0x004fc40000000010 */
[----:B------:R-:W2:Y:S04]  /*09d0*/  LDG.E.64 R16, desc[UR12][R20.64+0x10] ;  /* 0x0000100c14107981 */ /* 0x000ea8000c1e1b00 */
[----:B------:R-:W2:Y:S01]  /*09e0*/  LDG.E.64 R14, desc[UR12][R28.64+0x1f40] ;  /* 0x001f400c1c0e7981 */ /* 0x000ea2000c1e1b00 */
[----:B------:R-:W-:Y:S01]  /*09f0*/  IADD3 R23, PT, PT, R25, 0x8, R26 ;  /* 0x0000000819177810 */ /* 0x000fe20007ffe01a */
[----:B------:R-:W-:Y:S01]  /*0a00*/  VIADD R22, R27, 0xfa0 ;  /* 0x00000fa01b167836 */ /* 0x000fe20000000000 */
        /* <DEDUP_REMOVED lines=63> */
[----:B--2---:R-:W-:Y:S02]  /*0e00*/  DFMA R18, R16, R14, R18 ;  /* 0x0000000e1012722b */ /* 0x004fe40000000012 */
[----:B------:R0:W2:Y:S04]  /*0e10*/  LDG.E.64 R14, desc[UR12][R20.64+0x18] ;  /* 0x0000180c140e7981 */ /* 0x0000a8000c1e1b00 */
[----:B------:R-:W2:Y:S01]  /*0e20*/  LDG.E.64 R16, desc[UR12][R28.64+0x2ee0] ;  /* 0x002ee00c1c107981 */ /* 0x000ea2000c1e1b00 */
[----:B------:R-:W-:-:S04]  /*0e30*/  IMAD.WIDE R22, R23, 0x8, R10 ;  /* 0x0000000817167825 */ /* 0x000fc800078e020a */
[----:B0-----:R-:W-:-:S04]  /*0e40*/  VIADD R21, R27, 0x2ee0 ;  /* 0x00002ee01b157836 */ /* 0x001fc80000000000 */
        /* <DEDUP_REMOVED lines=17> */
[----:B------:R-:W3:Y:S01]  /*0f60*/  LDG.E.64 R20, desc[UR12][R22.64+0x18] ;  /* 0x0000180c16147981 */ /* 0x000ee2000c1e1b00 */
[----:B--2---:R-:W-:-:S03]  /*0f70*/  DFMA R18, R14, R16, R18 ;  /* 0x000000100e12722b */ /* 0x004fc60000000012 */
[----:B------:R-:W2:Y:S04]  /*0f80*/  LDG.E.64 R14, desc[UR12][R22.64] ;  /* 0x0000000c160e7981 */ /* 0x000ea8000c1e1b00 */
[----:B------:R-:W2:Y:S02]  /*0f90*/  LDG.E.64 R16, desc[UR12][R28.64] ;  /* 0x0000000c1c107981 */ /* 0x000ea4000c1e1b00 */
[----:B--2---:R-:W-:Y:S02]  /*0fa0*/  DFMA R16, R14, R16, R18 ;  /* 0x000000100e10722b */ /* 0x004fe40000000012 */
[----:B------:R-:W2:Y:S04]  /*0fb0*/  LDG.E.64 R14, desc[UR12][R22.64+0x8] ;  /* 0x0000080c160e7981 */ /* 0x000ea8000c1e1b00 */
[----:B------:R-:W2:Y:S02]  /*0fc0*/  LDG.E.64 R18, desc[UR12][R28.64+0xfa0] ;  /* 0x000fa00c1c127981 */ /* 0x000ea4000c1e1b00 */
[----:B--2---:R-:W-:-:S02]  /*0fd0*/  DFMA R18, R14, R18, R16 ;  /* 0x000000120e12722b */ /* 0x004fc40000000010 */
[----:B------:R-:W2:Y:S04]  /*0fe0*/  LDG.E.64 R16, desc[UR12][R22.64+0x10] ;  /* 0x0000100c16107981 */ /* 0x000ea8000c1e1b00 */
[----:B------:R-:W2:Y:S02]  /*0ff0*/  LDG.E.64 R14, desc[UR12][R28.64+0x1f40] ;  /* 0x001f400c1c0e7981 */ /* 0x000ea4000c1e1b00 */
[----:B--2---:R-:W-:Y:S02]  /*1000*/  DFMA R14, R16, R14, R18 ;  /* 0x0000000e100e722b */ /* 0x004fe40000000012 */
[----:B------:R-:W3:Y:S01]  /*1010*/  LDG.E.64 R16, desc[UR12][R28.64+0x2ee0] ;  /* 0x002ee00c1c107981 */ /* 0x000ee2000c1e1b00 */
[----:B------:R-:W-:Y:S02]  /*1020*/  IADD3 R19, PT, PT, R25, 0x20, R26 ;  /* 0x0000002019137810 */ /* 0x000fe40007ffe01a */
[----:B------:R-:W-:-:S03]  /*1030*/  IADD3 R18, PT, PT, R27, 0x3e80, RZ ;  /* 0x00003e801b127810 */ /* 0x000fc60007ffe0ff */
[----:B---3--:R-:W-:Y:S01]  /*1040*/  DFMA R20, R20, R16, R14 ;  /* 0x000000101414722b */ /* 0x008fe2000000000e */
[----:B------:R-:W-:-:S04]  /*1050*/  IMAD.WIDE R14, R19, 0x8, R10 ;  /* 0x00000008130e7825 */ /* 0x000fc800078e020a */
[----:B------:R-:W-:Y:S02]  /*1060*/  IMAD.WIDE.U32 R16, R18, 0x8, R12 ;  /* 0x0000000812107825 */ /* 0x000fe400078e000c */
        /* <DEDUP_REMOVED lines=14> */
[----:B------:R-:W-:-:S05]  /*1150*/  IMAD.WIDE.U32 R28, R27, 0x8, R12 ;  /* 0x000000081b1c7825 */ /* 0x000fca00078e000c */
[----:B------:R-:W3:Y:S01]  /*1160*/  LDG.E.64 R16, desc[UR12][R28.64+0x1f40] ;  /* 0x001f400c1c107981 */ /* 0x000ee2000c1e1b00 */
[----:B--2---:R-:W-:-:S03]  /*1170*/  DFMA R20, R18, R22, R20 ;  /* 0x000000161214722b */ /* 0x004fc60000000014 */
[----:B------:R-:W2:Y:S04]  /*1180*/  LDG.E.64 R22, desc[UR12][R14.64] ;  /* 0x0000000c0e167981 */ /* 0x000ea8000c1e1b00 */
[----:B------:R-:W2:Y:S02]  /*1190*/  LDG.E.64 R18, desc[UR12][R28.64] ;  /* 0x0000000c1c127981 */ /* 0x000ea4000c1e1b00 */
[----:B--2---:R-:W-:Y:S02]  /*11a0*/  DFMA R20, R22, R18, R20 ;  /* 0x000000121614722b */ /* 0x004fe40000000014 */
[----:B------:R-:W2:Y:S04]  /*11b0*/  LDG.E.64 R18, desc[UR12][R14.64+0x8] ;  /* 0x0000080c0e127981 */ /* 0x000ea8000c1e1b00 */
[----:B------:R-:W2:Y:S01]  /*11c0*/  LDG.E.64 R22, desc[UR12][R28.64+0xfa0] ;  /* 0x000fa00c1c167981 */ /* 0x000ea2000c1e1b00 */
[----:B------:R-:W-:Y:S01]  /*11d0*/  IADD3 R26, PT, PT, R26, 0x28, RZ ;  /* 0x000000281a1a7810 */ /* 0x000fe20007ffe0ff */
[----:B--2---:R-:W-:-:S02]  /*11e0*/  DFMA R22, R18, R22, R20 ;  /* 0x000000161216722b */ /* 0x004fc40000000014 */
[----:B------:R-:W3:Y:S04]  /*11f0*/  LDG.E.64 R20, desc[UR12][R14.64+0x10] ;  /* 0x0000100c0e147981 */ /* 0x000ee8000c1e1b00 */
[----:B------:R-:W2:Y:S04]  /*1200*/  LDG.E.64 R18, desc[UR12][R28.64+0x2ee0] ;  /* 0x002ee00c1c127981 */ /* 0x000ea8000c1e1b00 */
[----:B------:R-:W2:Y:S01]  /*1210*/  LDG.E.64 R14, desc[UR12][R14.64+0x18] ;  /* 0x0000180c0e0e7981 */ /* 0x000ea2000c1e1b00 */
[----:B------:R-:W-:Y:S01]  /*1220*/  ISETP.NE.AND P0, PT, R26, 0x1f4, PT ;  /* 0x000001f41a00780c */ /* 0x000fe20003f05270 */
[----:B---3--:R-:W-:-:S08]  /*1230*/  DFMA R16, R20, R16, R22 ;  /* 0x000000101410722b */ /* 0x008fd00000000016 */
[----:B--2---:R-:W-:-:S04]  /*1240*/  DFMA R18, R14, R18, R16 ;  /* 0x000000120e12722b */ /* 0x004fc80000000010 */
[----:B------:R-:W-:Y:S07]  /*1250*/  @P0 BRA `(.L_x_2) ;  /* 0xfffffff400740947 */ /* 0x000fee000383ffff */
[----:B------:R-:W0:Y:S01]  /*1260*/  LDCU.64 UR8, c[0x0][0x390] ;  /* 0x00007200ff0877ac */ /* 0x000e220008000a00 */
[----:B------:R-:W-:Y:S01]  /*1270*/  IADD3 R13, P0, PT, R8, UR4, RZ ;  /* 0x00000004080d7c10 */ /* 0x000fe2000ff1e0ff */
[----:B------:R-:W-:Y:S01]  /*1280*/  IMAD.MOV.U32 R11, RZ, RZ, R24 ;  /* 0x000000ffff0b7224 */ /* 0x000fe200078e0018 */
[----:B------:R-:W-:Y:S02]  /*1290*/  MOV R10, R7 ;  /* 0x00000007000a7202 */ /* 0x000fe40000000f00 */
[----:B------:R-:W-:-:S03]  /*12a0*/  IADD3.X R12, PT, PT, R6, UR5, RZ, P0, !PT ;  /* 0x00000005060c7c10 */ /* 0x000fc600087fe4ff */
[----:B------:R-:W-:-:S04]  /*12b0*/  IMAD.WIDE.U32 R10, R13, 0x1f4, R10 ;  /* 0x000001f40d0a7825 */ /* 0x000fc800078e000a */
[----:B------:R-:W-:-:S05]  /*12c0*/  IMAD R13, R12, 0x1f4, RZ ;  /* 0x000001f40c0d7824 */ /* 0x000fca00078e02ff */
[----:B------:R-:W-:Y:S02]  /*12d0*/  IADD3 R11, PT, PT, R11, R13, RZ ;  /* 0x0000000d0b0b7210 */ /* 0x000fe40007ffe0ff */
[----:B0-----:R-:W-:-:S04]  /*12e0*/  LEA R12, P0, R10, UR8, 0x3 ;  /* 0x000000080a0c7c11 */ /* 0x001fc8000f8018ff */
[----:B------:R-:W-:Y:S02]  /*12f0*/  LEA.HI.X R13, R10, UR9, R11, 0x3, P0 ;  /* 0x000000090a0d7c11 */ /* 0x000fe400080f1c0b */
[----:B------:R-:W-:-:S03]  /*1300*/  IADD3 R7, P0, PT, R7, 0x1, RZ ;  /* 0x0000000107077810 */ /* 0x000fc60007f1e0ff */
[----:B------:R0:W-:Y:S01]  /*1310*/  STG.E.64 desc[UR12][R12.64], R18 ;  /* 0x000000120c007986 */ /* 0x0001e2000c101b0c */
[----:B------:R-:W-:Y:S02]  /*1320*/  IADD3.X R24, PT, PT, RZ, R24, RZ, P0, !PT ;  /* 0x00000018ff187210 */ /* 0x000fe400007fe4ff */
[----:B------:R-:W-:-:S04]  /*1330*/  ISETP.NE.U32.AND P0, PT, R7, 0x1f4, PT ;  /* 0x000001f40700780c */ /* 0x000fc80003f05070 */
[----:B------:R-:W-:-:S13]  /*1340*/  ISETP.NE.AND.EX P0, PT, R24, RZ, PT, P0 ;  /* 0x000000ff1800720c */ /* 0x000fda0003f05300 */
[----:B0-----:R-:W-:Y:S05]  /*1350*/  @P0 BRA `(.L_x_3) ;  /* 0xffffffec00f00947 */ /* 0x001fea000383ffff */
[----:B------:R-:W-:-:S04]  /*1360*/  UIADD3 UR4, UP0, UPT, UR4, 0x1, URZ ;  /* 0x0000000104047890 */ /* 0x000fc8000ff1e0ff */
[----:B------:R-:W-:Y:S02]  /*1370*/  UIADD3.X UR5, UPT, UPT, URZ, UR5, URZ, UP0, !UPT ;  /* 0x00000005ff057290 */ /* 0x000fe400087fe4ff */
[----:B------:R-:W-:-:S04]  /*1380*/  ISETP.NE.U32.AND P0, PT, R3, UR4, PT ;  /* 0x0000000403007c0c */ /* 0x000fc8000bf05070 */
[----:B------:R-:W-:-:S13]  /*1390*/  ISETP.NE.AND.EX P0, PT, R5, UR5, PT, P0 ;  /* 0x0000000505007c0c */ /* 0x000fda000bf05300 */
[----:B------:R-:W-:Y:S05]  /*13a0*/  @P0 BRA `(.L_x_4) ;  /* 0xffffffec00cc0947 */ /* 0x000fea000383ffff */
.L_x_1:
[----:B------:R-:W-:Y:S05]  /*13b0*/  BSYNC.RECONVERGENT B0 ;  /* 0x0000000000007941 */ /* 0x000fea0003800200 */
.L_x_0:
[----:B------:R-:W-:-:S05]  /*13c0*/  IMAD R2, R2, UR6, RZ ;  /* 0x0000000602027c24 */ /* 0x000fca000f8e02ff */
[----:B------:R-:W-:-:S13]  /*13d0*/  ISETP.NE.AND P0, PT, R2, RZ, PT ;  /* 0x000000ff0200720c */ /* 0x000fda0003f05270 */
[----:B------:R-:W-:Y:S05]  /*13e0*/  @P0 EXIT ;  /* 0x000000000000094d */ /* 0x000fea0003800000 */
[-C--:B------:R-:W-:Y:S02]  /*13f0*/  IABS R5, R0.reuse ;  /* 0x0000000000057213 */ /* 0x080fe40000000000 */
[----:B------:R-:W-:Y:S02]  /*1400*/  IABS R6, R0 ;  /* 0x0000000000067213 */ /* 0x000fe40000000000 */
[----:B------:R-:W0:Y:S01]  /*1410*/  I2F.RP R4, R5 ;  /* 0x0000000500047306 */ /* 0x000e220000209400 */
[----:B------:R-:W-:-:S07]  /*1420*/  ISETP.NE.AND P1, PT, R0, RZ, PT ;  /* 0x000000ff0000720c */ /* 0x000fce0003f25270 */
[----:B0-----:R-:W0:Y:S02]  /*1430*/  MUFU.RCP R4, R4 ;  /* 0x0000000400047308 */ /* 0x001e240000001000 */
[----:B0-----:R-:W-:-:S06]  /*1440*/  VIADD R3, R4, 0xffffffe ;  /* 0x0ffffffe04037836 */ /* 0x001fcc0000000000 */
[----:B------:R-:W0:Y:S02]  /*1450*/  F2I.FTZ.U32.TRUNC.NTZ R3, R3 ;  /* 0x0000000300037305 */ /* 0x000e24000021f000 */
[----:B0-----:R-:W-:-:S05]  /*1460*/  IADD3 R2, PT, PT, RZ, -R3, RZ ;  /* 0x80000003ff027210 */ /* 0x001fca0007ffe0ff */
[----:B------:R-:W-:Y:S01]  /*1470*/  IMAD R7, R2, R5, RZ ;  /* 0x0000000502077224 */ /* 0x000fe200078e02ff */
[----:B------:R-:W-:-:S05]  /*1480*/  MOV R2, RZ ;  /* 0x000000ff00027202 */ /* 0x000fca0000000f00 */
[----:B------:R-:W-:-:S04]  /*1490*/  IMAD.HI.U32 R7, R3, R7, R2 ;  /* 0x0000000703077227 */ /* 0x000fc800078e0002 */
[----:B------:R-:W-:Y:S02]  /*14a0*/  IMAD.MOV R2, RZ, RZ, -R6 ;  /* 0x000000ffff027224 */ /* 0x000fe400078e0a06 */
[----:B------:R-:W-:-:S04]  /*14b0*/  IMAD.HI.U32 R7, R7, 0x1f4, RZ ;  /* 0x000001f407077827 */ /* 0x000fc800078e00ff */
[----:B------:R-:W-:-:S05]  /*14c0*/  IMAD R2, R7, R2, 0x1f4 ;  /* 0x000001f407027424 */ /* 0x000fca00078e0202 */
[----:B------:R-:W-:-:S13]  /*14d0*/  ISETP.GT.U32.AND P0, PT, R5, R2, PT ;  /* 0x000000020500720c */ /* 0x000fda0003f04070 */
[----:B------:R-:W-:-:S04]  /*14e0*/  @!P0 IADD3 R2, PT, PT, R2, -R5, RZ ;  /* 0x8000000502028210 */ /* 0x000fc80007ffe0ff */
[----:B------:R-:W-:-:S13]  /*14f0*/  ISETP.GT.U32.AND P0, PT, R5, R2, PT ;  /* 0x000000020500720c */ /* 0x000fda0003f04070 */
[----:B------:R-:W-:Y:S02]  /*1500*/  @!P0 IADD3 R2, PT, PT, R2, -R5, RZ ;  /* 0x8000000502028210 */ /* 0x000fe40007ffe0ff */
[----:B------:R-:W-:-:S04]  /*1510*/  @!P1 LOP3.LUT R2, RZ, R0, RZ, 0x33, !PT ;  /* 0x00000000ff029212 */ /* 0x000fc800078e33ff */
[----:B------:R-:W-:-:S13]  /*1520*/  ISETP.NE.AND P0, PT, R2, RZ, PT ;  /* 0x000000ff0200720c */ /* 0x000fda0003f05270 */
[----:B------:R-:W-:Y:S05]  /*1530*/  @!P0 EXIT ;  /* 0x000000000000894d */ /* 0x000fea0003800000 */
[----:B------:R-:W0:Y:S01]  /*1540*/  LDCU.128 UR8, c[0x0][0x380] ;  /* 0x00007000ff0877ac */ /* 0x000e220008000c00 */
[----:B------:R-:W-:Y:S02]  /*1550*/  HFMA2 R0, -RZ, RZ, 0, 0 ;  /* 0x00000000ff007431 */ /* 0x000fe400000001ff */
[----:B------:R-:W-:Y:S01]  /*1560*/  IMAD.MOV.U32 R3, RZ, RZ, RZ ;  /* 0x000000ffff037224 */ /* 0x000fe200078e00ff */
[----:B0-----:R-:W-:Y:S02]  /*1570*/  UIADD3 UR6, UP0, UPT, UR8, 0x10, URZ ;  /* 0x0000001008067890 */ /* 0x001fe4000ff1e0ff */
[----:B------:R-:W-:Y:S02]  /*1580*/  UIADD3 UR4, UP1, UPT, UR10, 0x1f40, URZ ;  /* 0x00001f400a047890 */ /* 0x000fe4000ff3e0ff */
[----:B------:R-:W-:Y:S02]  /*1590*/  UIADD3.X UR7, UPT, UPT, URZ, UR9, URZ, UP0, !UPT ;  /* 0x00000009ff077290 */ /* 0x000fe400087fe4ff */
[----:B------:R-:W-:Y:S01]  /*15a0*/  MOV R8, UR6 ;  /* 0x0000000600087c02 */ /* 0x000fe20008000f00 */
[----:B------:R-:W-:-:S03]  /*15b0*/  UIADD3.X UR5, UPT, UPT, URZ, UR11, URZ, UP1, !UPT ;  /* 0x0000000bff057290 */ /* 0x000fc60008ffe4ff */
[----:B------:R-:W-:-:S09]  /*15c0*/  IMAD.U32 R9, RZ, RZ, UR7 ;  /* 0x00000007ff097e24 */ /* 0x000fd2000f8e00ff */
.L_x_7:
[----:B------:R-:W-:Y:S02]  /*15d0*/  MOV R6, 0xfffffe0c ;  /* 0xfffffe0c00067802 */ /* 0x000fe40000000f00 */
[----:B------:R-:W-:Y:S02]  /*15e0*/  CS2R R24, SRZ ;  /* 0x0000000000187805 */ /* 0x000fe4000001ff00 */
[C---:B------:R-:W-:Y:S01]  /*15f0*/  IADD3 R4, P0, PT, -R3.reuse, 0x1f3, RZ ;  /* 0x000001f303047810 */ /* 0x040fe20007f1e1ff */
[C---:B------:R-:W-:Y:S01]  /*1600*/  IMAD R5, R3.reuse, R6, 0x3ce9c ;  /* 0x0003ce9c03057424 */ /* 0x040fe200078e0206 */
[----:B------:R-:W-:Y:S02]  /*1610*/  IADD3 R3, P1, PT, R3, 0x1, RZ ;  /* 0x0000000103037810 */ /* 0x000fe40007f3e0ff */
[----:B------:R-:W-:Y:S02]  /*1620*/  IADD3.X R6, PT, PT, RZ, ~R0, RZ, P0, !PT ;  /* 0x80000000ff067210 */ /* 0x000fe400007fe4ff */
[----:B------:R-:W-:Y:S01]  /*1630*/  ISETP.NE.U32.AND P0, PT, R3, R2, PT ;  /* 0x000000020300720c */ /* 0x000fe20003f05070 */
[----:B------:R-:W-:-:S05]  /*1640*/  IMAD.X R0, RZ, RZ, R0, P1 ;  /* 0x000000ffff007224 */ /* 0x000fca00008e0600 */
[----:B------:R-:W-:-:S13]  /*1650*/  ISETP.NE.AND.EX P0, PT, R0, RZ, PT, P0 ;  /* 0x000000ff0000720c */ /* 0x000fda0003f05300 */
.L_x_6:
[----:B------:R-:W-:Y:S01]  /*1660*/  MOV R10, UR4 ;  /* 0x00000004000a7c02 */ /* 0x000fe20008000f00 */
[----:B------:R-:W-:Y:S01]  /*1670*/  IMAD.WIDE R22, R5, 0x8, R8 ;  /* 0x0000000805167825 */ /* 0x000fe200078e0208 */
[----:B------:R-:W-:-:S04]  /*1680*/  MOV R11, UR5 ;  /* 0x00000005000b7c02 */ /* 0x000fc80008000f00 */
[----:B------:R-:W2:Y:S01]  /*1690*/  LDG.E.64 R26, desc[UR12][R22.64+-0x10] ;  /* 0xfffff00c161a7981 */ /* 0x000ea2000c1e1b00 */
[----:B------:R-:W-:-:S03]  /*16a0*/  IMAD.WIDE.U32 R10, R24, 0x8, R10 ;  /* 0x00000008180a7825 */ /* 0x000fc600078e000a */
[----:B------:R-:W3:Y:S04]  /*16b0*/  LDG.E.64 R14, desc[UR12][R22.64+-0x8] ;  /* 0xfffff80c160e7981 */ /* 0x000ee8000c1e1b00 */
[----:B------:R-:W2:Y:S04]  /*16c0*/  LDG.E.64 R16, desc[UR12][R10.64+-0x1f40] ;  /* 0xffe0c00c0a107981 */ /* 0x000ea8000c1e1b00 */
[----:B------:R-:W3:Y:S04]  /*16d0*/  LDG.E.64 R20, desc[UR12][R10.64+-0xfa0] ;  /* 0xfff0600c0a147981 */ /* 0x000ee8000c1e1b00 */
[----:B------:R-:W4:Y:S04]  /*16e0*/  LDG.E.64 R18, desc[UR12][R22.64] ;  /* 0x0000000c16127981 */ /* 0x000f28000c1e1b00 */
[----:B------:R-:W4:Y:S01]  /*16f0*/  LDG.E.64 R12, desc[UR12][R10.64] ;  /* 0x0000000c0a0c7981 */ /* 0x000f22000c1e1b00 */
[----:B--2---:R-:W-:Y:S01]  /*1700*/  DFMA R16, R26, R16, RZ ;  /* 0x000000101a10722b */ /* 0x004fe200000000ff */
[----:B------:R-:W-:-:S07]  /*1710*/  VIADD R27, R5, 0x4 ;  /* 0x00000004051b7836 */ /* 0x000fce0000000000 */
[----:B---3--:R-:W-:Y:S02]  /*1720*/  DFMA R20, R14, R20, R16 ;  /* 0x000000140e14722b */ /* 0x008fe40000000010 */
[----:B------:R-:W2:Y:S04]  /*1730*/  LDG.E.64 R16, desc[UR12][R22.64+0x8] ;  /* 0x0000080c16107981 */ /* 0x000ea8000c1e1b00 */
[----:B------:R-:W2:Y:S01]  /*1740*/  LDG.E.64 R14, desc[UR12][R10.64+0xfa0] ;  /* 0x000fa00c0a0e7981 */ /* 0x000ea2000c1e1b00 */
[----:B------:R-:W-:Y:S01]  /*1750*/  IMAD.WIDE R26, R27, 0x8, R8 ;  /* 0x000000081b1a7825 */ /* 0x000fe200078e0208 */
[----:B----4-:R-:W-:Y:S02]  /*1760*/  DFMA R20, R18, R12, R20 ;  /* 0x0000000c1214722b */ /* 0x010fe40000000014 */
[----:B------:R-:W3:Y:S04]  /*1770*/  LDG.E.64 R18, desc[UR12][R10.64+0x1f40] ;  /* 0x001f400c0a127981 */ /* 0x000ee8000c1e1b00 */
[----:B------:R-:W3:Y:S02]  /*1780*/  LDG.E.64 R12, desc[UR12][R26.64+-0x10] ;  /* 0xfffff00c1a0c7981 */ /* 0x000ee4000c1e1b00 */
[----:B--2---:R-:W-:-:S02]  /*1790*/  DFMA R16, R16, R14, R20 ;  /* 0x0000000e1010722b */ /* 0x004fc40000000014 */
[----:B------:R-:W2:Y:S04]  /*17a0*/  LDG.E.64 R14, desc[UR12][R26.64+-0x8] ;  /* 0xfffff80c1a0e7981 */ /* 0x000ea8000c1e1b00 */
[----:B------:R-:W2:Y:S02]  /*17b0*/  LDG.E.64 R20, desc[UR12][R10.64+0x2ee0] ;  /* 0x002ee00c0a147981 */ /* 0x000ea4000c1e1b00 */
[----:B---3--:R-:W-:Y:S02]  /*17c0*/  DFMA R18, R12, R18, R16 ;  /* 0x000000120c12722b */ /* 0x008fe40000000010 */
[----:B------:R-:W3:Y:S04]  /*17d0*/  LDG.E.64 R16, desc[UR12][R26.64] ;  /* 0x0000000c1a107981 */ /* 0x000ee8000c1e1b00 */
[----:B------:R-:W3:Y:S01]  /*17e0*/  LDG.E.64 R12, desc[UR12][R10.64+0x3e80] ;  /* 0x003e800c0a0c7981 */ /* 0x000ee2000c1e1b00 */
[----:B------:R-:W-:-:S05]  /*17f0*/  IADD3 R23, PT, PT, R5, 0x8, RZ ;  /* 0x0000000805177810 */ /* 0x000fca0007ffe0ff */
[----:B------:R-:W-:Y:S01]  /*1800*/  IMAD.WIDE R22, R23, 0x8, R8 ;  /* 0x0000000817167825 */ /* 0x000fe200078e0208 */
[----:B--2---:R-:W-:Y:S01]  /*1810*/  DFMA R20, R14, R20, R18 ;  /* 0x000000140e14722b */ /* 0x004fe20000000012 */
[----:B------:R-:W2:Y:S04]  /*1820*/  LDG.E.64 R18, desc[UR12][R26.64+0x8] ;  /* 0x0000080c1a127981 */ /* 0x000ea8000c1e1b00 */
[----:B------:R-:W2:Y:S03]  /*1830*/  LDG.E.64 R14, desc[UR12][R10.64+0x4e20] ;  /* 0x004e200c0a0e7981 */ /* 0x000ea6000c1e1b00 */
[----:B---3--:R-:W-:Y:S01]  /*1840*/  DFMA R20, R16, R12, R20 ;  /* 0x0000000c1014722b */ /* 0x008fe20000000014 */
[----:B------:R-:W3:Y:S04]  /*1850*/  LDG.E.64 R12, desc[UR12][R22.64+-0x10] ;  /* 0xfffff00c160c7981 */ /* 0x000ee8000c1e1b00 */
[----:B------:R-:W3:Y:S01]  /*1860*/  LDG.E.64 R16, desc[UR12][R10.64+0x5dc0] ;  /* 0x005dc00c0a107981 */ /* 0x000ee2000c1e1b00 */
[----:B------:R-:W-:-:S03]  /*1870*/  IADD3 R29, PT, PT, R5, 0xc, RZ ;  /* 0x0000000c051d7810 */ /* 0x000fc60007ffe0ff */
[----:B------:R-:W4:Y:S01]  /*1880*/  LDG.E.64 R26, desc[UR12][R10.64+0x9c40] ;  /* 0x009c400c0a1a7981 */ /* 0x000f22000c1e1b00 */
[----:B--2---:R-:W-:-:S03]  /*1890*/  DFMA R18, R18, R14, R20 ;  /* 0x0000000e1212722b */ /* 0x004fc60000000014 */
[----:B------:R-:W2:Y:S04]  /*18a0*/  LDG.E.64 R14, desc[UR12][R22.64+-0x8] ;  /* 0xfffff80c160e7981 */ /* 0x000ea8000c1e1b00 */
[----:B------:R-:W2:Y:S01]  /*18b0*/  LDG.E.64 R20, desc[UR12][R10.64+0x6d60] ;  /* 0x006d600c0a147981 */ /* 0x000ea2000c1e1b00 */
[----:B---3--:R-:W-:-:S03]  /*18c0*/  DFMA R16, R12, R16, R18 ;  /* 0x000000100c10722b */ /* 0x008fc60000000012 */
[----:B------:R-:W3:Y:S04]  /*18d0*/  LDG.E.64 R18, desc[UR12][R22.64] ;  /* 0x0000000c16127981 */ /* 0x000ee8000c1e1b00 */
[----:B------:R-:W3:Y:S01]  /*18e0*/  LDG.E.64 R12, desc[UR12][R10.64+0x7d00] ;  /* 0x007d000c0a0c7981 */ /* 0x000ee2000c1e1b00 */
[----:B------:R-:W-:Y:S01]  /*18f0*/  IMAD.WIDE R28, R29, 0x8, R8 ;  /* 0x000000081d1c7825 */ /* 0x000fe200078e0208 */
[----:B--2---:R-:W-:Y:S02]  /*1900*/  DFMA R20, R14, R20, R16 ;  /* 0x000000140e14722b */ /* 0x004fe40000000010 */
[----:B------:R-:W2:Y:S04]  /*1910*/  LDG.E.64 R16, desc[UR12][R22.64+0x8] ;  /* 0x0000080c16107981 */ /* 0x000ea8000c1e1b00 */
[----:B------:R-:W2:Y:S02]  /*1920*/  LDG.E.64 R14, desc[UR12][R10.64+0x8ca0] ;  /* 0x008ca00c0a0e7981 */ /* 0x000ea4000c1e1b00 */
[----:B---3--:R-:W-:-:S02]  /*1930*/  DFMA R18, R18, R12, R20 ;  /* 0x0000000c1212722b */ /* 0x008fc40000000014 */
[----:B------:R-:W4:Y:S04]  /*1940*/  LDG.E.64 R12, desc[UR12][R28.64+-0x10] ;  /* 0xfffff00c1c0c7981 */ /* 0x000f28000c1e1b00 */
[----:B------:R-:W3:Y:S04]  /*1950*/  LDG.E.64 R22, desc[UR12][R28.64+-0x8] ;  /* 0xfffff80c1c167981 */ /* 0x000ee8000c1e1b00 */
[----:B------:R-:W3:Y:S01]  /*1960*/  LDG.E.64 R20, desc[UR12][R10.64+0xabe0] ;  /* 0x00abe00c0a147981 */ /* 0x000ee2000c1e1b00 */
[----:B--2---:R-:W-:-:S03]  /*1970*/  DFMA R14, R16, R14, R18 ;  /* 0x0000000e100e722b */ /* 0x004fc60000000012 */
[----:B------:R-:W2:Y:S04]  /*1980*/  LDG.E.64 R16, desc[UR12][R28.64+0x8] ;  /* 0x0000080c1c107981 */ /* 0x000ea8000c1e1b00 */
[----:B------:R-:W2:Y:S01]  /*1990*/  LDG.E.64 R18, desc[UR12][R10.64+0xcb20] ;  /* 0x00cb200c0a127981 */ /* 0x000ea2000c1e1b00 */
[----:B----4-:R-:W-:-:S03]  /*19a0*/  DFMA R26, R12, R26, R14 ;  /* 0x0000001a0c1a722b */ /* 0x010fc6000000000e */
[----:B------:R-:W4:Y:S04]  /*19b0*/  LDG.E.64 R12, desc[UR12][R28.64] ;  /* 0x0000000c1c0c7981 */ /* 0x000f28000c1e1b00 */
[----:B------:R-:W4:Y:S01]  /*19c0*/  LDG.E.64 R14, desc[UR12][R10.64+0xbb80] ;  /* 0x00bb800c0a0e7981 */ /* 0x000f22000c1e1b00 */
[----:B---3--:R-:W-:Y:S01]  /*19d0*/  DFMA R20, R22, R20, R26 ;  /* 0x000000141614722b */ /* 0x008fe2000000001a */
[----:B------:R-:W-:Y:S01]  /*19e0*/  VIADD R7, R5, 0x10 ;  /* 0x0000001005077836 */ /* 0x000fe20000000000 */
[----:B------:R-:W-:-:S06]  /*19f0*/  UMOV UR6, 0x10 ;  /* 0x0000001000067882 */ /* 0x000fcc0000000000 */
[----:B----4-:R-:W-:Y:S01]  /*1a00*/  DFMA R14, R12, R14, R20 ;  /* 0x0000000e0c0e722b */ /* 0x010fe20000000014 */
[----:B------:R-:W-:-:S04]  /*1a10*/  IADD3 R12, P1, PT, R10, 0xfa00, RZ ;  /* 0x0000fa000a0c7810 */ /* 0x000fc80007f3e0ff */
[----:B------:R-:W-:-:S03]  /*1a20*/  IADD3.X R13, PT, PT, RZ, R11, RZ, P1, !PT ;  /* 0x0000000bff0d7210 */ /* 0x000fc60000ffe4ff */
[----:B--2---:R-:W-:-:S11]  /*1a30*/  DFMA R16, R16, R18, R14 ;  /* 0x000000121010722b */ /* 0x004fd6000000000e */
.L_x_5:
[----:B------:R-:W-:Y:S01]  /*1a40*/  IMAD.WIDE R26, R7, 0x8, R8 ;  /* 0x00000008071a7825 */ /* 0x000fe200078e0208 */
[----:B------:R-:W-:-:S03]  /*1a50*/  MOV R10, R12 ;  /* 0x0000000c000a7202 */ /* 0x000fc60000000f00 */
[----:B------:R-:W-:Y:S01]  /*1a60*/  IMAD.MOV.U32 R11, RZ, RZ, R13 ;  /* 0x000000ffff0b7224 */ /* 0x000fe200078e000d */
[----:B------:R-:W2:Y:S04]  /*1a70*/  LDG.E.64 R14, desc[UR12][R26.64+-0x10] ;  /* 0xfffff00c1a0e7981 */ /* 0x000ea8000c1e1b00 */
[----:B------:R-:W2:Y:S04]  /*1a80*/  LDG.E.64 R20, desc[UR12][R10.64+-0x1f40] ;  /* 0xffe0c00c0a147981 */ /* 0x000ea8000c1e1b00 */
[----:B------:R-:W3:Y:S04]  /*1a90*/  LDG.E.64 R18, desc[UR12][R10.64+-0xfa0] ;  /* 0xfff0600c0a127981 */ /* 0x000ee8000c1e1b00 */
[----:B------:R-:W3:Y:S01]  /*1aa0*/  LDG.E.64 R12, desc[UR12][R26.64+-0x8] ;  /* 0xfffff80c1a0c7981 */ /* 0x000ee2000c1e1b00 */
[----:B--2---:R-:W-:-:S03]  /*1ab0*/  DFMA R20, R14, R20, R16 ;  /* 0x000000140e14722b */ /* 0x004fc60000000010 */
[----:B------:R-:W2:Y:S04]  /*1ac0*/  LDG.E.64 R16, desc[UR12][R10.64] ;  /* 0x0000000c0a107981 */ /* 0x000ea8000c1e1b00 */
[----:B------:R-:W2:Y:S01]  /*1ad0*/  LDG.E.64 R14, desc[UR12][R26.64] ;  /* 0x0000000c1a0e7981 */ /* 0x000ea2000c1e1b00 */
[----:B---3--:R-:W-:-:S03]  /*1ae0*/  DFMA R18, R12, R18, R20 ;  /* 0x000000120c12722b */ /* 0x008fc60000000014 */
[----:B------:R-:W3:Y:S04]  /*1af0*/  LDG.E.64 R12, desc[UR12][R26.64+0x8] ;  /* 0x0000080c1a0c7981 */ /* 0x000ee8000c1e1b00 */
[----:B------:R-:W3:Y:S01]  /*1b00*/  LDG.E.64 R20, desc[UR12][R10.64+0xfa0] ;  /* 0x000fa00c0a147981 */ /* 0x000ee2000c1e1b00 */
[----:B------:R-:W-:-:S05]  /*1b10*/  IADD3 R23, PT, PT, R7, 0x4, RZ ;  /* 0x0000000407177810 */ /* 0x000fca0007ffe0ff */
[----:B------:R-:W-:Y:S01]  /*1b20*/  IMAD.WIDE R22, R23, 0x8, R8 ;  /* 0x0000000817167825 */ /* 0x000fe200078e0208 */
[----:B--2---:R-:W-:Y:S01]  /*1b30*/  DFMA R16, R14, R16, R18 ;  /* 0x000000100e10722b */ /* 0x004fe20000000012 */
[----:B------:R-:W2:Y:S04]  /*1b40*/  LDG.E.64 R18, desc[UR12][R10.64+0x1f40] ;  /* 0x001f400c0a127981 */ /* 0x000ea8000c1e1b00 */
[----:B------:R-:W2:Y:S03]  /*1b50*/  LDG.E.64 R14, desc[UR12][R22.64+-0x10] ;  /* 0xfffff00c160e7981 */ /* 0x000ea6000c1e1b00 */
[----:B---3--:R-:W-:Y:S02]  /*1b60*/  DFMA R20, R12, R20, R16 ;  /* 0x000000140c14722b */ /* 0x008fe40000000010 */
        /* <DEDUP_REMOVED lines=22> */
[----:B------:R-:W-:-:S04]  /*1cd0*/  VIADD R23, R7, 0xc ;  /* 0x0000000c07177836 */ /* 0x000fc80000000000 */
        /* <DEDUP_REMOVED lines=71> */
[----:B------:R-:W4:Y:S01]  /*2150*/  LDG.E.64 R22, desc[UR12][R10.64+0x203a0] ;  /* 0x0203a00c0a167981 */ /* 0x000f22000c1e1b00 */
[----:B--2---:R-:W-:-:S03]  /*2160*/  DFMA R20, R14, R20, R16 ;  /* 0x000000140e14722b */ /* 0x004fc60000000010 */
[----:B------:R-:W2:Y:S04]  /*2170*/  LDG.E.64 R14, desc[UR12][R10.64+0x1d4c0] ;  /* 0x01d4c00c0a0e7981 */ /* 0x000ea8000c1e1b00 */
[----:B------:R-:W2:Y:S01]  /*2180*/  LDG.E.64 R16, desc[UR12][R26.64+-0x10] ;  /* 0xfffff00c1a107981 */ /* 0x000ea2000c1e1b00 */
[----:B---3--:R-:W-:-:S03]  /*2190*/  DFMA R18, R12, R18, R20 ;  /* 0x000000120c12722b */ /* 0x008fc60000000014 */
[----:B------:R-:W3:Y:S04]  /*21a0*/  LDG.E.64 R20, desc[UR12][R10.64+0x1e460] ;  /* 0x01e4600c0a147981 */ /* 0x000ee8000c1e1b00 */
[----:B------:R-:W3:Y:S01]  /*21b0*/  LDG.E.64 R12, desc[UR12][R26.64+-0x8] ;  /* 0xfffff80c1a0c7981 */ /* 0x000ee2000c1e1b00 */
[----:B--2---:R-:W-:-:S03]  /*21c0*/  DFMA R14, R16, R14, R18 ;  /* 0x0000000e100e722b */ /* 0x004fc60000000012 */
[----:B------:R-:W2:Y:S04]  /*21d0*/  LDG.E.64 R16, desc[UR12][R10.64+0x1f400] ;  /* 0x01f4000c0a107981 */ /* 0x000ea8000c1e1b00 */
[----:B------:R-:W2:Y:S01]  /*21e0*/  LDG.E.64 R18, desc[UR12][R26.64] ;  /* 0x0000000c1a127981 */ /* 0x000ea2000c1e1b00 */
[----:B---3--:R-:W-:-:S03]  /*21f0*/  DFMA R20, R12, R20, R14 ;  /* 0x000000140c14722b */ /* 0x008fc6000000000e */
[----:B------:R-:W4:Y:S01]  /*2200*/  LDG.E.64 R14, desc[UR12][R26.64+0x8] ;  /* 0x0000080c1a0e7981 */ /* 0x000f22000c1e1b00 */
[----:B------:R-:W-:-:S04]  /*2210*/  VIADD R13, R7, 0x24 ;  /* 0x00000024070d7836 */ /* 0x000fc80000000000 */
[----:B------:R-:W-:Y:S01]  /*2220*/  IMAD.WIDE R12, R13, 0x8, R8 ;  /* 0x000000080d0c7825 */ /* 0x000fe200078e0208 */
[----:B--2---:R-:W-:Y:S01]  /*2230*/  DFMA R16, R18, R16, R20 ;  /* 0x000000101210722b */ /* 0x004fe20000000014 */
[----:B------:R-:W2:Y:S04]  /*2240*/  LDG.E.64 R18, desc[UR12][R10.64+0x21340] ;  /* 0x0213400c0a127981 */ /* 0x000ea8000c1e1b00 */
[----:B------:R-:W2:Y:S03]  /*2250*/  LDG.E.64 R20, desc[UR12][R12.64+-0x10] ;  /* 0xfffff00c0c147981 */ /* 0x000ea6000c1e1b00 */
[----:B----4-:R-:W-:Y:S01]  /*2260*/  DFMA R22, R14, R22, R16 ;  /* 0x000000160e16722b */ /* 0x010fe20000000010 */
[----:B------:R-:W3:Y:S04]  /*2270*/  LDG.E.64 R14, desc[UR12][R10.64+0x222e0] ;  /* 0x0222e00c0a0e7981 */ /* 0x000ee8000c1e1b00 */
[----:B------:R-:W3:Y:S03]  /*2280*/  LDG.E.64 R16, desc[UR12][R12.64+-0x8] ;  /* 0xfffff80c0c107981 */ /* 0x000ee6000c1e1b00 */
[----:B--2---:R-:W-:Y:S01]  /*2290*/  DFMA R18, R20, R18, R22 ;  /* 0x000000121412722b */ /* 0x004fe20000000016 */
[----:B------:R-:W2:Y:S04]  /*22a0*/  LDG.E.64 R20, desc[UR12][R10.64+0x23280] ;  /* 0x0232800c0a147981 */ /* 0x000ea8000c1e1b00 */
[----:B------:R-:W2:Y:S03]  /*22b0*/  LDG.E.64 R22, desc[UR12][R12.64] ;  /* 0x0000000c0c167981 */ /* 0x000ea6000c1e1b00 */
[----:B---3--:R-:W-:Y:S01]  /*22c0*/  DFMA R16, R16, R14, R18 ;  /* 0x0000000e1010722b */ /* 0x008fe20000000012 */
[----:B------:R-:W3:Y:S04]  /*22d0*/  LDG.E.64 R14, desc[UR12][R10.64+0x24220] ;  /* 0x0242200c0a0e7981 */ /* 0x000ee8000c1e1b00 */
[----:B------:R-:W3:Y:S01]  /*22e0*/  LDG.E.64 R18, desc[UR12][R12.64+0x8] ;  /* 0x0000080c0c127981 */ /* 0x000ee2000c1e1b00 */
[----:B------:R-:W-:-:S05]  /*22f0*/  IADD3 R27, PT, PT, R7, 0x28, RZ ;  /* 0x00000028071b7810 */ /* 0x000fca0007ffe0ff */
[----:B------:R-:W-:-:S05]  /*2300*/  IMAD.WIDE R26, R27, 0x8, R8 ;  /* 0x000000081b1a7825 */ /* 0x000fca00078e0208 */
        /* <DEDUP_REMOVED lines=8> */
[----:B------:R-:W4:Y:S05]  /*2390*/  LDG.E.64 R14, desc[UR12][R10.64+0x27100] ;  /* 0x0271000c0a0e7981 */ /* 0x000f2a000c1e1b00 */
[----:B---3--:R-:W-:Y:S01]  /*23a0*/  DFMA R18, R18, R16, R20 ;  /* 0x000000101212722b */ /* 0x008fe20000000014 */
[----:B------:R-:W2:Y:S04]  /*23b0*/  LDG.E.64 R16, desc[UR12][R10.64+0x280a0] ;  /* 0x0280a00c0a107981 */ /* 0x000ea8000c1e1b00 */
[----:B------:R-:W2:Y:S01]  /*23c0*/  LDG.E.64 R20, desc[UR12][R26.64+0x8] ;  /* 0x0000080c1a147981 */ /* 0x000ea2000c1e1b00 */
[----:B------:R-:W-:-:S04]  /*23d0*/  UIADD3 UR6, UPT, UPT, UR6, 0x2c, URZ ;  /* 0x0000002c06067890 */ /* 0x000fc8000fffe0ff */
[----:B------:R-:W-:Y:S01]  /*23e0*/  UISETP.NE.AND UP0, UPT, UR6, 0x1f4, UPT ;  /* 0x000001f40600788c */ /* 0x000fe2000bf05270 */
[----:B------:R-:W-:Y:S01]  /*23f0*/  VIADD R7, R7, 0x2c ;  /* 0x0000002c07077836 */ /* 0x000fe20000000000 */
[----:B----4-:R-:W-:Y:S01]  /*2400*/  DFMA R14, R12, R14, R18 ;  /* 0x0000000e0c0e722b */ /* 0x010fe20000000012 */
[----:B------:R-:W-:-:S04]  /*2410*/  IADD3 R12, P1, PT, R10, 0x2af80, RZ ;  /* 0x0002af800a0c7810 */ /* 0x000fc80007f3e0ff */
[----:B------:R-:W-:-:S03]  /*2420*/  IADD3.X R13, PT, PT, RZ, R11, RZ, P1, !PT ;  /* 0x0000000bff0d7210 */ /* 0x000fc60000ffe4ff */
[----:B--2---:R-:W-:Y:S01]  /*2430*/  DFMA R16, R20, R16, R14 ;  /* 0x000000101410722b */ /* 0x004fe2000000000e */
[----:B------:R-:W-:Y:S10]  /*2440*/  BRA.U UP0, `(.L_x_5) ;  /* 0xfffffff5007c7547 */ /* 0x000ff4000b83ffff */
[----:B------:R-:W0:Y:S01]  /*2450*/  LDC.64 R10, c[0x0][0x390] ;  /* 0x0000e400ff0a7b82 */ /* 0x000e220000000a00 */
[----:B------:R-:W-:Y:S02]  /*2460*/  IMAD R7, R6, 0x1f4, RZ ;  /* 0x000001f406077824 */ /* 0x000fe400078e02ff */
[----:B------:R-:W-:-:S05]  /*2470*/  IMAD.WIDE.U32 R12, R4, 0x1f4, R24 ;  /* 0x000001f4040c7825 */ /* 0x000fca00078e0018 */
[----:B------:R-:W-:Y:S02]  /*2480*/  IADD3 R7, PT, PT, R13, R7, RZ ;  /* 0x000000070d077210 */ /* 0x000fe40007ffe0ff */
[----:B0-----:R-:W-:-:S04]  /*2490*/  LEA R10, P1, R12, R10, 0x3 ;  /* 0x0000000a0c0a7211 */ /* 0x001fc800078218ff */
[----:B------:R-:W-:Y:S02]  /*24a0*/  LEA.HI.X R11, R12, R11, R7, 0x3, P1 ;  /* 0x0000000b0c0b7211 */ /* 0x000fe400008f1c07 */
[----:B------:R-:W-:-:S03]  /*24b0*/  IADD3 R24, P1, PT, R24, 0x1, RZ ;  /* 0x0000000118187810 */ /* 0x000fc60007f3e0ff */
[----:B------:R0:W-:Y:S01]  /*24c0*/  STG.E.64 desc[UR12][R10.64], R16 ;  /* 0x000000100a007986 */ /* 0x0001e2000c101b0c */
[----:B------:R-:W-:Y:S02]  /*24d0*/  IADD3.X R25, PT, PT, RZ, R25, RZ, P1, !PT ;  /* 0x00000019ff197210 */ /* 0x000fe40000ffe4ff */
[----:B------:R-:W-:-:S04]  /*24e0*/  ISETP.NE.U32.AND P1, PT, R24, 0x1f4, PT ;  /* 0x000001f41800780c */ /* 0x000fc80003f25070 */
[----:B------:R-:W-:-:S13]  /*24f0*/  ISETP.NE.AND.EX P1, PT, R25, RZ, PT, P1 ;  /* 0x000000ff1900720c */ /* 0x000fda0003f25310 */
[----:B0-----:R-:W-:Y:S05]  /*2500*/  @P1 BRA `(.L_x_6) ;  /* 0xfffffff000541947 */ /* 0x001fea000383ffff */
[----:B------:R-:W-:Y:S05]  /*2510*/  @P0 BRA `(.L_x_7) ;  /* 0xfffffff0002c0947 */ /* 0x000fea000383ffff */
[----:B------:R-:W-:Y:S05]  /*2520*/  EXIT ;  /* 0x000000000000794d */ /* 0x000fea0003800000 */
.L_x_8:
[----:B------:R-:W-:-:S00]  /*2530*/  BRA `(.L_x_8) ;  /* 0xfffffffc00fc7947 */ /* 0x000fc0000383ffff */
[----:B------:R-:W-:-:S00]  /*2540*/  NOP ;  /* 0x0000000000007918 */ /* 0x000fc00000000000 */
        /* <DEDUP_REMOVED lines=11> */
.L_x_9:


//--------------------- .nv.shared.reserved.0     --------------------------
	.section	.nv.shared.reserved.0,"aw",@nobits
	.weak		__nv_reservedSMEM_offset_0_alias
	.size		__nv_reservedSMEM_offset_0_alias, 0, 64
	.other		__nv_reservedSMEM_offset_0_alias,@"STO_CUDA_RESERVED_SHARED STV_DEFAULT"
__nv_reservedSMEM_offset_0_alias:
	.zero		0
	.zero		64


//--------------------- .nv.constant0._Z11matrix_multPdS_S_PiS0_ --------------------------
	.section	.nv.constant0._Z11matrix_multPdS_S_PiS0_,"a",@progbits
	.sectionflags	@""
	.align	4
.nv.constant0._Z11matrix_multPdS_S_PiS0_:
	.zero		936


//--------------------- SYMBOLS --------------------------

	.type		.nv.reservedSmem.offset0,@object
	.size		.nv.reservedSmem.offset0,0x4
